//
// Generated by NVIDIA NVVM Compiler
//
// Compiler Build ID: CL-36424714
// Cuda compilation tools, release 13.0, V13.0.88
// Based on NVVM 20.0.0
//

.version 9.0
.target sm_100
.address_size 64

	// .globl	_Z13findNeighborsPKfPi

.visible .entry _Z13findNeighborsPKfPi(
	.param .u64 .ptr .align 1 _Z13findNeighborsPKfPi_param_0,
	.param .u64 .ptr .align 1 _Z13findNeighborsPKfPi_param_1
)
{
	.local .align 8 .b8 	__local_depot0[80];
	.reg .b64 	%SP;
	.reg .b64 	%SPL;
	.reg .pred 	%p<32>;
	.reg .b32 	%r<62>;
	.reg .b32 	%f<79>;
	.reg .b64 	%rd<61>;

	mov.u64 	%SPL, __local_depot0;
	ld.param.u64 	%rd19, [_Z13findNeighborsPKfPi_param_0];
	cvta.to.global.u64 	%rd1, %rd19;
	add.u64 	%rd2, %SPL, 0;
	add.u64 	%rd3, %SPL, 40;
	mov.u32 	%r14, %ctaid.x;
	mov.u32 	%r15, %ntid.x;
	mov.u32 	%r16, %tid.x;
	mad.lo.s32 	%r1, %r14, %r15, %r16;
	setp.gt.s32 	%p2, %r1, 9999;
	@%p2 bra 	$L__BB0_25;
	mov.f32 	%f17, 0f7F7FFFFF;
	st.local.v2.f32 	[%rd2], {%f17, %f17};
	mov.b32 	%r18, -1;
	st.local.v2.u32 	[%rd3], {%r18, %r18};
	add.s64 	%rd4, %rd2, 8;
	st.local.v2.f32 	[%rd2+8], {%f17, %f17};
	st.local.v2.u32 	[%rd3+8], {%r18, %r18};
	add.s64 	%rd5, %rd2, 16;
	st.local.v2.f32 	[%rd2+16], {%f17, %f17};
	st.local.v2.u32 	[%rd3+16], {%r18, %r18};
	add.s64 	%rd6, %rd2, 24;
	st.local.v2.f32 	[%rd2+24], {%f17, %f17};
	st.local.v2.u32 	[%rd3+24], {%r18, %r18};
	add.s64 	%rd7, %rd2, 32;
	st.local.v2.f32 	[%rd2+32], {%f17, %f17};
	st.local.v2.u32 	[%rd3+32], {%r18, %r18};
	mul.lo.s32 	%r19, %r1, 15;
	mul.wide.s32 	%rd23, %r19, 4;
	add.s64 	%rd24, %rd1, %rd23;
	ld.global.f32 	%f1, [%rd24];
	ld.global.f32 	%f2, [%rd24+4];
	ld.global.f32 	%f3, [%rd24+8];
	ld.global.f32 	%f4, [%rd24+12];
	ld.global.f32 	%f5, [%rd24+16];
	ld.global.f32 	%f6, [%rd24+20];
	ld.global.f32 	%f7, [%rd24+24];
	ld.global.f32 	%f8, [%rd24+28];
	ld.global.f32 	%f9, [%rd24+32];
	ld.global.f32 	%f10, [%rd24+36];
	ld.global.f32 	%f11, [%rd24+40];
	ld.global.f32 	%f12, [%rd24+44];
	ld.global.f32 	%f13, [%rd24+48];
	ld.global.f32 	%f14, [%rd24+52];
	ld.global.f32 	%f15, [%rd24+56];
	mov.b32 	%r57, 0;
$L__BB0_2:
	setp.eq.s32 	%p3, %r1, %r57;
	@%p3 bra 	$L__BB0_23;
	ld.param.u64 	%rd57, [_Z13findNeighborsPKfPi_param_0];
	mul.lo.s32 	%r21, %r57, 15;
	cvta.to.global.u64 	%rd26, %rd57;
	mul.wide.u32 	%rd27, %r21, 4;
	add.s64 	%rd28, %rd26, %rd27;
	ld.global.f32 	%f18, [%rd28];
	sub.f32 	%f19, %f1, %f18;
	fma.rn.f32 	%f20, %f19, %f19, 0f00000000;
	ld.global.f32 	%f21, [%rd28+4];
	sub.f32 	%f22, %f2, %f21;
	fma.rn.f32 	%f23, %f22, %f22, %f20;
	ld.global.f32 	%f24, [%rd28+8];
	sub.f32 	%f25, %f3, %f24;
	fma.rn.f32 	%f26, %f25, %f25, %f23;
	ld.global.f32 	%f27, [%rd28+12];
	sub.f32 	%f28, %f4, %f27;
	fma.rn.f32 	%f29, %f28, %f28, %f26;
	ld.global.f32 	%f30, [%rd28+16];
	sub.f32 	%f31, %f5, %f30;
	fma.rn.f32 	%f32, %f31, %f31, %f29;
	ld.global.f32 	%f33, [%rd28+20];
	sub.f32 	%f34, %f6, %f33;
	fma.rn.f32 	%f35, %f34, %f34, %f32;
	ld.global.f32 	%f36, [%rd28+24];
	sub.f32 	%f37, %f7, %f36;
	fma.rn.f32 	%f38, %f37, %f37, %f35;
	ld.global.f32 	%f39, [%rd28+28];
	sub.f32 	%f40, %f8, %f39;
	fma.rn.f32 	%f41, %f40, %f40, %f38;
	ld.global.f32 	%f42, [%rd28+32];
	sub.f32 	%f43, %f9, %f42;
	fma.rn.f32 	%f44, %f43, %f43, %f41;
	ld.global.f32 	%f45, [%rd28+36];
	sub.f32 	%f46, %f10, %f45;
	fma.rn.f32 	%f47, %f46, %f46, %f44;
	ld.global.f32 	%f48, [%rd28+40];
	sub.f32 	%f49, %f11, %f48;
	fma.rn.f32 	%f50, %f49, %f49, %f47;
	ld.global.f32 	%f51, [%rd28+44];
	sub.f32 	%f52, %f12, %f51;
	fma.rn.f32 	%f53, %f52, %f52, %f50;
	ld.global.f32 	%f54, [%rd28+48];
	sub.f32 	%f55, %f13, %f54;
	fma.rn.f32 	%f56, %f55, %f55, %f53;
	ld.global.f32 	%f57, [%rd28+52];
	sub.f32 	%f58, %f14, %f57;
	fma.rn.f32 	%f59, %f58, %f58, %f56;
	ld.global.f32 	%f60, [%rd28+56];
	sub.f32 	%f61, %f15, %f60;
	fma.rn.f32 	%f16, %f61, %f61, %f59;
	ld.local.f32 	%f62, [%rd2];
	setp.geu.f32 	%p5, %f16, %f62;
	mov.b64 	%rd59, 0;
	mov.b32 	%r58, 0;
	mov.pred 	%p31, -1;
	mov.u64 	%rd60, %rd2;
	@%p5 bra 	$L__BB0_14;
$L__BB0_4:
	not.pred 	%p24, %p31;
	@%p24 bra 	$L__BB0_13;
	sub.s32 	%r4, 9, %r58;
	and.b32  	%r5, %r4, 3;
	add.s32 	%r32, %r58, -6;
	setp.lt.u32 	%p25, %r32, 3;
	mov.b32 	%r61, 9;
	@%p25 bra 	$L__BB0_9;
	and.b32  	%r34, %r4, -4;
	neg.s32 	%r59, %r34;
	mov.b32 	%r60, 6;
$L__BB0_7:
	add.s32 	%r35, %r60, 2;
	mul.wide.u32 	%rd38, %r35, 4;
	add.s64 	%rd39, %rd2, %rd38;
	ld.local.f32 	%f72, [%rd39];
	add.s64 	%rd40, %rd3, %rd38;
	ld.local.u32 	%r36, [%rd40];
	mul.wide.u32 	%rd41, %r60, 4;
	add.s64 	%rd42, %rd2, %rd41;
	ld.local.v2.f32 	{%f73, %f74}, [%rd42];
	st.local.v2.f32 	[%rd39], {%f74, %f72};
	add.s64 	%rd43, %rd3, %rd41;
	ld.local.v2.u32 	{%r37, %r38}, [%rd43];
	st.local.v2.u32 	[%rd40], {%r38, %r36};
	ld.local.f32 	%f75, [%rd42+-4];
	st.local.v2.f32 	[%rd42], {%f75, %f73};
	ld.local.u32 	%r39, [%rd43+-4];
	st.local.v2.u32 	[%rd43], {%r39, %r37};
	add.s32 	%r60, %r60, -4;
	add.s32 	%r59, %r59, 4;
	setp.ne.s32 	%p26, %r59, 0;
	@%p26 bra 	$L__BB0_7;
	add.s32 	%r61, %r60, 3;
$L__BB0_9:
	setp.eq.s32 	%p27, %r5, 0;
	@%p27 bra 	$L__BB0_13;
	add.s32 	%r40, %r61, -1;
	mul.wide.u32 	%rd44, %r40, 4;
	add.s64 	%rd10, %rd2, %rd44;
	ld.local.f32 	%f76, [%rd10];
	mul.wide.u32 	%rd45, %r61, 4;
	add.s64 	%rd46, %rd2, %rd45;
	st.local.f32 	[%rd46], %f76;
	add.s64 	%rd11, %rd3, %rd44;
	ld.local.u32 	%r41, [%rd11];
	add.s64 	%rd47, %rd3, %rd45;
	st.local.u32 	[%rd47], %r41;
	setp.eq.s32 	%p28, %r5, 1;
	@%p28 bra 	$L__BB0_13;
	add.s32 	%r42, %r61, -2;
	mul.wide.u32 	%rd48, %r42, 4;
	add.s64 	%rd12, %rd2, %rd48;
	ld.local.f32 	%f77, [%rd12];
	st.local.f32 	[%rd10], %f77;
	add.s64 	%rd13, %rd3, %rd48;
	ld.local.u32 	%r43, [%rd13];
	st.local.u32 	[%rd11], %r43;
	setp.eq.s32 	%p29, %r5, 2;
	@%p29 bra 	$L__BB0_13;
	add.s32 	%r44, %r61, -3;
	mul.wide.u32 	%rd49, %r44, 4;
	add.s64 	%rd50, %rd2, %rd49;
	ld.local.f32 	%f78, [%rd50];
	st.local.f32 	[%rd12], %f78;
	add.s64 	%rd51, %rd3, %rd49;
	ld.local.u32 	%r45, [%rd51];
	st.local.u32 	[%rd13], %r45;
$L__BB0_13:
	st.local.f32 	[%rd60], %f16;
	shl.b64 	%rd52, %rd59, 2;
	add.s64 	%rd53, %rd3, %rd52;
	st.local.u32 	[%rd53], %r57;
	bra.uni 	$L__BB0_23;
$L__BB0_14:
	add.s64 	%rd60, %rd2, 4;
	ld.local.f32 	%f63, [%rd2+4];
	setp.lt.f32 	%p7, %f16, %f63;
	mov.b64 	%rd59, 1;
	mov.b32 	%r58, 1;
	@%p7 bra 	$L__BB0_4;
	ld.local.f32 	%f64, [%rd4];
	setp.lt.f32 	%p9, %f16, %f64;
	mov.b64 	%rd59, 2;
	mov.b32 	%r58, 2;
	mov.u64 	%rd60, %rd4;
	@%p9 bra 	$L__BB0_4;
	add.s64 	%rd60, %rd2, 12;
	ld.local.f32 	%f65, [%rd2+12];
	setp.lt.f32 	%p11, %f16, %f65;
	mov.b64 	%rd59, 3;
	mov.b32 	%r58, 3;
	@%p11 bra 	$L__BB0_4;
	ld.local.f32 	%f66, [%rd5];
	setp.lt.f32 	%p13, %f16, %f66;
	mov.b64 	%rd59, 4;
	mov.b32 	%r58, 4;
	mov.u64 	%rd60, %rd5;
	@%p13 bra 	$L__BB0_4;
	add.s64 	%rd60, %rd2, 20;
	ld.local.f32 	%f67, [%rd2+20];
	setp.lt.f32 	%p15, %f16, %f67;
	mov.b64 	%rd59, 5;
	mov.b32 	%r58, 5;
	@%p15 bra 	$L__BB0_4;
	ld.local.f32 	%f68, [%rd6];
	setp.lt.f32 	%p17, %f16, %f68;
	mov.b64 	%rd59, 6;
	mov.b32 	%r58, 6;
	mov.u64 	%rd60, %rd6;
	@%p17 bra 	$L__BB0_4;
	add.s64 	%rd60, %rd2, 28;
	ld.local.f32 	%f69, [%rd2+28];
	setp.lt.f32 	%p19, %f16, %f69;
	mov.b64 	%rd59, 7;
	mov.b32 	%r58, 7;
	@%p19 bra 	$L__BB0_4;
	ld.local.f32 	%f70, [%rd7];
	setp.lt.f32 	%p21, %f16, %f70;
	mov.b64 	%rd59, 8;
	mov.b32 	%r58, 8;
	mov.u64 	%rd60, %rd7;
	@%p21 bra 	$L__BB0_4;
	add.s64 	%rd60, %rd2, 36;
	ld.local.f32 	%f71, [%rd2+36];
	setp.lt.f32 	%p23, %f16, %f71;
	mov.b64 	%rd59, 9;
	mov.b32 	%r58, 9;
	mov.pred 	%p31, 0;
	@%p23 bra 	$L__BB0_4;
$L__BB0_23:
	add.s32 	%r57, %r57, 1;
	setp.ne.s32 	%p30, %r57, 10000;
	@%p30 bra 	$L__BB0_2;
	ld.param.u64 	%rd58, [_Z13findNeighborsPKfPi_param_1];
	mul.lo.s32 	%r46, %r1, 10;
	ld.local.v2.u32 	{%r47, %r48}, [%rd3];
	cvta.to.global.u64 	%rd54, %rd58;
	mul.wide.s32 	%rd55, %r46, 4;
	add.s64 	%rd56, %rd54, %rd55;
	st.global.u32 	[%rd56], %r47;
	st.global.u32 	[%rd56+4], %r48;
	ld.local.v2.u32 	{%r49, %r50}, [%rd3+8];
	st.global.u32 	[%rd56+8], %r49;
	st.global.u32 	[%rd56+12], %r50;
	ld.local.v2.u32 	{%r51, %r52}, [%rd3+16];
	st.global.u32 	[%rd56+16], %r51;
	st.global.u32 	[%rd56+20], %r52;
	ld.local.v2.u32 	{%r53, %r54}, [%rd3+24];
	st.global.u32 	[%rd56+24], %r53;
	st.global.u32 	[%rd56+28], %r54;
	ld.local.v2.u32 	{%r55, %r56}, [%rd3+32];
	st.global.u32 	[%rd56+32], %r55;
	st.global.u32 	[%rd56+36], %r56;
$L__BB0_25:
	ret;

}


// ===== COMPILED SASS (sm_100) =====

	.target	sm_100

	.elftype	@"ET_EXEC"


//--------------------- .note.nv.tkinfo           --------------------------
	.section	.note.nv.tkinfo,"",@"SHT_NOTE"
	.sectionflags	@"SHF_NOTE_NV_TKINFO"
	.tkinfo
        /*0018*/ 	.word	0x00000002
        /*0030*/ 	.string	""
        /*0030*/ 	.string	"ptxas"
        /*0030*/ 	.string	"Cuda compilation tools, release 13.0, V13.0.88"
        /*0030*/ 	.string	"Build cuda_13.0.r13.0/compiler.36424714_0"
        /*0030*/ 	.string	"-arch sm_100 -m 64 "



//--------------------- .note.nv.cuinfo           --------------------------
	.section	.note.nv.cuinfo,"",@"SHT_NOTE"
	.sectionflags	@"SHF_NOTE_NV_CUINFO"
        /*0018*/ 	.short	0x0002
        /*001a*/ 	.short	0x0064
        /*001c*/ 	.short	0x0082
	.zero		2


//--------------------- .nv.info                  --------------------------
	.section	.nv.info,"",@"SHT_CUDA_INFO"
	.align	4


	//----- nvinfo : EIATTR_REGCOUNT
	.align		4
        /*0000*/ 	.byte	0x04, 0x2f
        /*0002*/ 	.short	(.L_1 - .L_0)
	.align		4
.L_0:
        /*0004*/ 	.word	index@(_Z13findNeighborsPKfPi)
        /*0008*/ 	.word	0x00000028


	//----- nvinfo : EIATTR_FRAME_SIZE
	.align		4
.L_1:
        /*000c*/ 	.byte	0x04, 0x11
        /*000e*/ 	.short	(.L_3 - .L_2)
	.align		4
.L_2:
        /*0010*/ 	.word	index@(_Z13findNeighborsPKfPi)
        /*0014*/ 	.word	0x00000050


	//----- nvinfo : EIATTR_MIN_STACK_SIZE
	.align		4
.L_3:
        /*0018*/ 	.byte	0x04, 0x12
        /*001a*/ 	.short	(.L_5 - .L_4)
	.align		4
.L_4:
        /*001c*/ 	.word	index@(_Z13findNeighborsPKfPi)
        /*0020*/ 	.word	0x00000050
.L_5:


//--------------------- .nv.compat                --------------------------
	.section	.nv.compat,"",@"SHT_CUDA_COMPAT_INFO"
	.align	4
        /*0000*/ 	.byte	0x02, 0x09, 0x00, 0x00, 0x02, 0x02, 0x01, 0x00, 0x02, 0x05, 0x05, 0x00, 0x03, 0x07, 0x01, 0x01
        /*0010*/ 	.byte	0x02, 0x03, 0x00, 0x00, 0x02, 0x06, 0x01, 0x00, 0x04, 0x0b, 0x08, 0x00, 0x09, 0x00, 0x00, 0x00
        /*0020*/ 	.byte	0x00, 0x00, 0x00, 0x00


//--------------------- .nv.info._Z13findNeighborsPKfPi --------------------------
	.section	.nv.info._Z13findNeighborsPKfPi,"",@"SHT_CUDA_INFO"
	.sectionflags	@""
	.align	4


	//----- nvinfo : EIATTR_CUDA_API_VERSION
	.align		4
        /*0000*/ 	.byte	0x04, 0x37
        /*0002*/ 	.short	(.L_7 - .L_6)
.L_6:
        /*0004*/ 	.word	0x00000082


	//----- nvinfo : EIATTR_KPARAM_INFO
	.align		4
.L_7:
        /*0008*/ 	.byte	0x04, 0x17
        /*000a*/ 	.short	(.L_9 - .L_8)
.L_8:
        /*000c*/ 	.word	0x00000000
        /*0010*/ 	.short	0x0001
        /*0012*/ 	.short	0x0008
        /*0014*/ 	.byte	0x00, 0xf5, 0x21, 0x00


	//----- nvinfo : EIATTR_KPARAM_INFO
	.align		4
.L_9:
        /*0018*/ 	.byte	0x04, 0x17
        /*001a*/ 	.short	(.L_11 - .L_10)
.L_10:
        /*001c*/ 	.word	0x00000000
        /*0020*/ 	.short	0x0000
        /*0022*/ 	.short	0x0000
        /*0024*/ 	.byte	0x00, 0xf5, 0x21, 0x00


	//----- nvinfo : EIATTR_SPARSE_MMA_MASK
	.align		4
.L_11:
        /*0028*/ 	.byte	0x03, 0x50
        /*002a*/ 	.short	0x0000


	//----- nvinfo : EIATTR_MAXREG_COUNT
	.align		4
        /*002c*/ 	.byte	0x03, 0x1b
        /*002e*/ 	.short	0x00ff


	//----- nvinfo : EIATTR_MERCURY_ISA_VERSION
	.align		4
        /*0030*/ 	.byte	0x03, 0x5f
        /*0032*/ 	.short	0x0101


	//----- nvinfo : EIATTR_VRC_CTA_INIT_COUNT
	.align		4
        /*0034*/ 	.byte	0x02, 0x4a
	.zero		1
	.zero		1


	//----- nvinfo : EIATTR_EXIT_INSTR_OFFSETS
	.align		4
        /*0038*/ 	.byte	0x04, 0x1c
        /*003a*/ 	.short	(.L_13 - .L_12)


	//   ....[0]....
.L_12:
        /*003c*/ 	.word	0x00000080


	//   ....[1]....
        /*0040*/ 	.word	0x00001040


	//----- nvinfo : EIATTR_CRS_STACK_SIZE
	.align		4
.L_13:
        /*0044*/ 	.byte	0x04, 0x1e
        /*0046*/ 	.short	(.L_15 - .L_14)
.L_14:
        /*0048*/ 	.word	0x00000000


	//----- nvinfo : EIATTR_CBANK_PARAM_SIZE
	.align		4
.L_15:
        /*004c*/ 	.byte	0x03, 0x19
        /*004e*/ 	.short	0x0010


	//----- nvinfo : EIATTR_PARAM_CBANK
	.align		4
        /*0050*/ 	.byte	0x04, 0x0a
        /*0052*/ 	.short	(.L_17 - .L_16)
	.align		4
.L_16:
        /*0054*/ 	.word	index@(.nv.constant0._Z13findNeighborsPKfPi)
        /*0058*/ 	.short	0x0380
        /*005a*/ 	.short	0x0010


	//----- nvinfo : EIATTR_SW_WAR
	.align		4
.L_17:
        /*005c*/ 	.byte	0x04, 0x36
        /*005e*/ 	.short	(.L_19 - .L_18)
.L_18:
        /*0060*/ 	.word	0x00000008
.L_19:


//--------------------- .nv.callgraph             --------------------------
	.section	.nv.callgraph,"",@"SHT_CUDA_CALLGRAPH"
	.align	4
	.sectionentsize	8
	.align		4
        /*0000*/ 	.word	0x00000000
	.align		4
        /*0004*/ 	.word	0xffffffff
	.align		4
        /*0008*/ 	.word	0x00000000
	.align		4
        /*000c*/ 	.word	0xfffffffe
	.align		4
        /*0010*/ 	.word	0x00000000
	.align		4
        /*0014*/ 	.word	0xfffffffd
	.align		4
        /*0018*/ 	.word	0x00000000
	.align		4
        /*001c*/ 	.word	0xfffffffc


//--------------------- .text._Z13findNeighborsPKfPi --------------------------
	.section	.text._Z13findNeighborsPKfPi,"ax",@progbits
	.align	128
        .global         _Z13findNeighborsPKfPi
        .type           _Z13findNeighborsPKfPi,@function
        .size           _Z13findNeighborsPKfPi,(.L_x_12 - _Z13findNeighborsPKfPi)
        .other          _Z13findNeighborsPKfPi,@"STO_CUDA_ENTRY STV_DEFAULT"
_Z13findNeighborsPKfPi:
.text._Z13findNeighborsPKfPi:
[----:B------:R-:W0:Y:S01]  /*0000*/  LDC R1, c[0x0][0x37c] ;  /* 0x0000df00ff017b82 */ /* 0x000e220000000800 */
[----:B------:R-:W1:Y:S07]  /*0010*/  S2R R3, SR_TID.X ;  /* 0x0000000000037919 */ /* 0x000e6e0000002100 */
[----:B------:R-:W1:Y:S01]  /*0020*/  S2UR UR4, SR_CTAID.X ;  /* 0x00000000000479c3 */ /* 0x000e620000002500 */
[----:B0-----:R-:W-:-:S04]  /*0030*/  IADD3 R1, PT, PT, R1, -0x50, RZ ;  /* 0xffffffb001017810 */ /* 0x001fc80007ffe0ff */
[----:B------:R-:W-:-:S03]  /*0040*/  R2UR UR8, R1 ;  /* 0x00000000010872ca */ /* 0x000fc600000e0000 */
[----:B------:R-:W1:Y:S02]  /*0050*/  LDC R28, c[0x0][0x360] ;  /* 0x0000d800ff1c7b82 */ /* 0x000e640000000800 */
[----:B-1----:R-:W-:-:S05]  /*0060*/  IMAD R28, R28, UR4, R3 ;  /* 0x000000041c1c7c24 */ /* 0x002fca000f8e0203 */
[----:B------:R-:W-:-:S13]  /*0070*/  ISETP.GT.AND P0, PT, R28, 0x270f, PT ;  /* 0x0000270f1c00780c */ /* 0x000fda0003f04270 */
[----:B------:R-:W-:Y:S05]  /*0080*/  @P0 EXIT ;  /* 0x000000000000094d */ /* 0x000fea0003800000 */
[----:B------:R-:W0:Y:S01]  /*0090*/  LDC.64 R16, c[0x0][0x380] ;  /* 0x0000e000ff107b82 */ /* 0x000e220000000a00 */
[----:B------:R-:W1:Y:S01]  /*00a0*/  LDCU.64 UR10, c[0x0][0x358] ;  /* 0x00006b00ff0a77ac */ /* 0x000e620008000a00 */
[----:B------:R-:W-:-:S04]  /*00b0*/  IMAD R3, R28, 0xf, RZ ;  /* 0x0000000f1c037824 */ /* 0x000fc800078e02ff */
[----:B0-----:R-:W-:-:S05]  /*00c0*/  IMAD.WIDE R16, R3, 0x4, R16 ;  /* 0x0000000403107825 */ /* 0x001fca00078e0210 */
[----:B-1----:R0:W5:Y:S04]  /*00d0*/  LDG.E R27, desc[UR10][R16.64] ;  /* 0x0000000a101b7981 */ /* 0x002168000c1e1900 */
[----:B------:R0:W5:Y:S04]  /*00e0*/  LDG.E R26, desc[UR10][R16.64+0x4] ;  /* 0x0000040a101a7981 */ /* 0x000168000c1e1900 */
        /* <DEDUP_REMOVED lines=12> */
[----:B------:R0:W5:Y:S01]  /*01b0*/  LDG.E R0, desc[UR10][R16.64+0x38] ;  /* 0x0000380a10007981 */ /* 0x000162000c1e1900 */
[----:B------:R-:W-:Y:S01]  /*01c0*/  IMAD.MOV.U32 R2, RZ, RZ, 0x7f7fffff ;  /* 0x7f7fffffff027424 */ /* 0x000fe200078e00ff */
[----:B------:R-:W-:Y:S01]  /*01d0*/  MOV R3, 0x7f7fffff ;  /* 0x7f7fffff00037802 */ /* 0x000fe20000000f00 */
[----:B------:R-:W-:Y:S01]  /*01e0*/  IMAD.MOV.U32 R4, RZ, RZ, -0x1 ;  /* 0xffffffffff047424 */ /* 0x000fe200078e00ff */
[----:B------:R-:W-:Y:S01]  /*01f0*/  MOV R5, 0xffffffff ;  /* 0xffffffff00057802 */ /* 0x000fe20000000f00 */
[----:B------:R-:W-:-:S02]  /*0200*/  UIADD3 UR13, UPT, UPT, UR8, 0x8, URZ ;  /* 0x00000008080d7890 */ /* 0x000fc4000fffe0ff */
[----:B------:R0:W-:Y:S01]  /*0210*/  STL.64 [R1], R2 ;  /* 0x0000000201007387 */ /* 0x0001e20000100a00 */
[----:B------:R-:W-:Y:S02]  /*0220*/  UIADD3 UR12, UPT, UPT, UR8, 0x10, URZ ;  /* 0x00000010080c7890 */ /* 0x000fe4000fffe0ff */
[----:B------:R-:W-:Y:S01]  /*0230*/  UIADD3 UR9, UPT, UPT, UR8, 0x18, URZ ;  /* 0x0000001808097890 */ /* 0x000fe2000fffe0ff */
[----:B------:R0:W-:Y:S01]  /*0240*/  STL.64 [R1+0x8], R2 ;  /* 0x0000080201007387 */ /* 0x0001e20000100a00 */
[----:B------:R-:W-:Y:S01]  /*0250*/  UIADD3 UR8, UPT, UPT, UR8, 0x20, URZ ;  /* 0x0000002008087890 */ /* 0x000fe2000fffe0ff */
[----:B------:R-:W-:Y:S02]  /*0260*/  UMOV UR4, URZ ;  /* 0x000000ff00047c82 */ /* 0x000fe40008000000 */
[----:B------:R0:W-:Y:S04]  /*0270*/  STL.64 [R1+0x10], R2 ;  /* 0x0000100201007387 */ /* 0x0001e80000100a00 */
[----:B------:R0:W-:Y:S04]  /*0280*/  STL.64 [R1+0x18], R2 ;  /* 0x0000180201007387 */ /* 0x0001e80000100a00 */
[----:B------:R0:W-:Y:S04]  /*0290*/  STL.64 [R1+0x20], R2 ;  /* 0x0000200201007387 */ /* 0x0001e80000100a00 */
[----:B------:R0:W-:Y:S04]  /*02a0*/  STL.64 [R1+0x28], R4 ;  /* 0x0000280401007387 */ /* 0x0001e80000100a00 */
[----:B------:R0:W-:Y:S04]  /*02b0*/  STL.64 [R1+0x30], R4 ;  /* 0x0000300401007387 */ /* 0x0001e80000100a00 */
[----:B------:R0:W-:Y:S04]  /*02c0*/  STL.64 [R1+0x38], R4 ;  /* 0x0000380401007387 */ /* 0x0001e80000100a00 */
[----:B------:R0:W-:Y:S04]  /*02d0*/  STL.64 [R1+0x40], R4 ;  /* 0x0000400401007387 */ /* 0x0001e80000100a00 */
[----:B------:R0:W-:Y:S02]  /*02e0*/  STL.64 [R1+0x48], R4 ;  /* 0x0000480401007387 */ /* 0x0001e40000100a00 */
.L_x_10:
[----:B------:R-:W-:Y:S01]  /*02f0*/  ISETP.NE.AND P0, PT, R28, UR4, PT ;  /* 0x000000041c007c0c */ /* 0x000fe2000bf05270 */
[----:B------:R-:W-:-:S12]  /*0300*/  BSSY.RECONVERGENT B0, `(.L_x_0) ;  /* 0x00000bd000007945 */ /* 0x000fd80003800200 */
[----:B0-2-4-:R-:W-:Y:S05]  /*0310*/  @!P0 BRA `(.L_x_1) ;  /* 0x0000000800ec8947 */ /* 0x015fea0003800000 */
[----:B------:R-:W1:Y:S01]  /*0320*/  LDCU.64 UR6, c[0x0][0x380] ;  /* 0x00007000ff0677ac */ /* 0x000e620008000a00 */
[----:B------:R-:W-:-:S04]  /*0330*/  UIMAD UR5, UR4, 0xf, URZ ;  /* 0x0000000f040578a4 */ /* 0x000fc8000f8e02ff */
[----:B-1----:R-:W-:-:S06]  /*0340*/  UIMAD.WIDE.U32 UR6, UR5, 0x4, UR6 ;  /* 0x00000004050678a5 */ /* 0x002fcc000f8e0006 */
[----:B------:R-:W-:Y:S01]  /*0350*/  IMAD.U32 R36, RZ, RZ, UR6 ;  /* 0x00000006ff247e24 */ /* 0x000fe2000f8e00ff */
[----:B------:R-:W-:Y:S01]  /*0360*/  MOV R37, UR7 ;  /* 0x0000000700257c02 */ /* 0x000fe20008000f00 */
[----:B0-----:R-:W-:Y:S01]  /*0370*/  IMAD.U32 R2, RZ, RZ, UR6 ;  /* 0x00000006ff027e24 */ /* 0x001fe2000f8e00ff */
[----:B------:R-:W-:-:S03]  /*0380*/  MOV R3, UR7 ;  /* 0x0000000700037c02 */ /* 0x000fc60008000f00 */
[----:B------:R-:W2:Y:S01]  /*0390*/  LDG.E R20, desc[UR10][R36.64] ;  /* 0x0000000a24147981 */ /* 0x000ea2000c1e1900 */
[----:B------:R-:W-:Y:S01]  /*03a0*/  IMAD.U32 R34, RZ, RZ, UR6 ;  /* 0x00000006ff227e24 */ /* 0x000fe2000f8e00ff */
[----:B------:R-:W-:Y:S02]  /*03b0*/  MOV R35, UR7 ;  /* 0x0000000700237c02 */ /* 0x000fe40008000f00 */
[----:B------:R-:W3:Y:S01]  /*03c0*/  LDG.E R21, desc[UR10][R2.64+0x4] ;  /* 0x0000040a02157981 */ /* 0x000ee2000c1e1900 */
[----:B------:R-:W-:Y:S01]  /*03d0*/  IMAD.U32 R32, RZ, RZ, UR6 ;  /* 0x00000006ff207e24 */ /* 0x000fe2000f8e00ff */
[----:B------:R-:W-:Y:S02]  /*03e0*/  MOV R33, UR7 ;  /* 0x0000000700217c02 */ /* 0x000fe40008000f00 */
[----:B------:R-:W4:Y:S01]  /*03f0*/  LDG.E R4, desc[UR10][R34.64+0x8] ;  /* 0x0000080a22047981 */ /* 0x000f22000c1e1900 */
[----:B------:R-:W-:Y:S01]  /*0400*/  IMAD.U32 R30, RZ, RZ, UR6 ;  /* 0x00000006ff1e7e24 */ /* 0x000fe2000f8e00ff */
[----:B------:R-:W-:-:S02]  /*0410*/  MOV R31, UR7 ;  /* 0x00000007001f7c02 */ /* 0x000fc40008000f00 */
[----:B------:R-:W4:Y:S01]  /*0420*/  LDG.E R17, desc[UR10][R32.64+0xc] ;  /* 0x00000c0a20117981 */ /* 0x000f22000c1e1900 */
[----:B------:R-:W-:Y:S01]  /*0430*/  IMAD.U32 R24, RZ, RZ, UR6 ;  /* 0x00000006ff187e24 */ /* 0x000fe2000f8e00ff */
[----:B------:R-:W-:Y:S02]  /*0440*/  MOV R25, UR7 ;  /* 0x0000000700197c02 */ /* 0x000fe40008000f00 */
[----:B------:R-:W4:Y:S01]  /*0450*/  LDG.E R16, desc[UR10][R30.64+0x10] ;  /* 0x0000100a1e107981 */ /* 0x000f22000c1e1900 */
[----:B------:R-:W-:Y:S01]  /*0460*/  IMAD.U32 R18, RZ, RZ, UR6 ;  /* 0x00000006ff127e24 */ /* 0x000fe2000f8e00ff */
[----:B------:R-:W-:Y:S02]  /*0470*/  MOV R19, UR7 ;  /* 0x0000000700137c02 */ /* 0x000fe40008000f00 */
[----:B------:R-:W4:Y:S04]  /*0480*/  LDG.E R5, desc[UR10][R24.64+0x14] ;  /* 0x0000140a18057981 */ /* 0x000f28000c1e1900 */
[----:B------:R-:W4:Y:S04]  /*0490*/  LDG.E R18, desc[UR10][R18.64+0x18] ;  /* 0x0000180a12127981 */ /* 0x000f28000c1e1900 */
[----:B------:R0:W4:Y:S04]  /*04a0*/  LDG.E R3, desc[UR10][R2.64+0x1c] ;  /* 0x00001c0a02037981 */ /* 0x000128000c1e1900 */
[----:B------:R-:W4:Y:S04]  /*04b0*/  LDG.E R25, desc[UR10][R32.64+0x24] ;  /* 0x0000240a20197981 */ /* 0x000f28000c1e1900 */
[----:B------:R-:W4:Y:S01]  /*04c0*/  LDG.E R30, desc[UR10][R30.64+0x28] ;  /* 0x0000280a1e1e7981 */ /* 0x000f22000c1e1900 */
[----:B--2--5:R-:W-:Y:S01]  /*04d0*/  FADD R20, R27, -R20 ;  /* 0x800000141b147221 */ /* 0x024fe20000000000 */
[----:B---3--:R-:W-:-:S03]  /*04e0*/  FADD R21, R26, -R21 ;  /* 0x800000151a157221 */ /* 0x008fc60000000000 */
[----:B------:R-:W-:-:S04]  /*04f0*/  FFMA R20, R20, R20, RZ ;  /* 0x0000001414147223 */ /* 0x000fc800000000ff */
[----:B------:R-:W-:Y:S01]  /*0500*/  FFMA R20, R21, R21, R20 ;  /* 0x0000001515147223 */ /* 0x000fe20000000014 */
[----:B----4-:R-:W-:Y:S01]  /*0510*/  FADD R21, R23, -R4 ;  /* 0x8000000417157221 */ /* 0x010fe20000000000 */
[----:B------:R-:W-:-:S03]  /*0520*/  FADD R17, R22, -R17 ;  /* 0x8000001116117221 */ /* 0x000fc60000000000 */
[----:B------:R-:W-:Y:S01]  /*0530*/  FFMA R4, R21, R21, R20 ;  /* 0x0000001515047223 */ /* 0x000fe20000000014 */
[----:B------:R-:W-:Y:S01]  /*0540*/  IMAD.U32 R20, RZ, RZ, UR6 ;  /* 0x00000006ff147e24 */ /* 0x000fe2000f8e00ff */
[----:B------:R-:W-:Y:S02]  /*0550*/  MOV R21, UR7 ;  /* 0x0000000700157c02 */ /* 0x000fe40008000f00 */
[----:B------:R-:W-:Y:S01]  /*0560*/  FFMA R4, R17, R17, R4 ;  /* 0x0000001111047223 */ /* 0x000fe20000000004 */
[----:B------:R-:W-:Y:S02]  /*0570*/  FADD R17, R15, -R16 ;  /* 0x800000100f117221 */ /* 0x000fe40000000000 */
[----:B------:R-:W2:Y:S01]  /*0580*/  LDG.E R24, desc[UR10][R20.64+0x20] ;  /* 0x0000200a14187981 */ /* 0x000ea2000c1e1900 */
[----:B------:R-:W-:Y:S01]  /*0590*/  FADD R5, R14, -R5 ;  /* 0x800000050e057221 */ /* 0x000fe20000000000 */
[----:B0-----:R-:W-:Y:S01]  /*05a0*/  FFMA R2, R17, R17, R4 ;  /* 0x0000001111027223 */ /* 0x001fe20000000004 */
[----:B------:R-:W-:Y:S01]  /*05b0*/  MOV R17, UR7 ;  /* 0x0000000700117c02 */ /* 0x000fe20008000f00 */
[----:B------:R-:W-:-:S02]  /*05c0*/  IMAD.U32 R16, RZ, RZ, UR6 ;  /* 0x00000006ff107e24 */ /* 0x000fc4000f8e00ff */
[----:B------:R-:W-:Y:S01]  /*05d0*/  FFMA R2, R5, R5, R2 ;  /* 0x0000000505027223 */ /* 0x000fe20000000002 */
[----:B------:R-:W-:Y:S01]  /*05e0*/  IMAD.U32 R4, RZ, RZ, UR6 ;  /* 0x00000006ff047e24 */ /* 0x000fe2000f8e00ff */
[----:B------:R-:W-:Y:S01]  /*05f0*/  MOV R5, UR7 ;  /* 0x0000000700057c02 */ /* 0x000fe20008000f00 */
[----:B------:R-:W3:Y:S01]  /*0600*/  LDG.E R17, desc[UR10][R16.64+0x2c] ;  /* 0x00002c0a10117981 */ /* 0x000ee2000c1e1900 */
[----:B------:R-:W-:-:S03]  /*0610*/  FADD R19, R13, -R18 ;  /* 0x800000120d137221 */ /* 0x000fc60000000000 */
[----:B------:R0:W4:Y:S01]  /*0620*/  LDG.E R4, desc[UR10][R4.64+0x30] ;  /* 0x0000300a04047981 */ /* 0x000122000c1e1900 */
[----:B------:R-:W-:Y:S01]  /*0630*/  FFMA R2, R19, R19, R2 ;  /* 0x0000001313027223 */ /* 0x000fe20000000002 */
[----:B------:R-:W-:Y:S01]  /*0640*/  MOV R19, UR7 ;  /* 0x0000000700137c02 */ /* 0x000fe20008000f00 */
[----:B------:R-:W-:Y:S01]  /*0650*/  IMAD.U32 R18, RZ, RZ, UR6 ;  /* 0x00000006ff127e24 */ /* 0x000fe2000f8e00ff */
[----:B------:R-:W4:Y:S01]  /*0660*/  LDG.E R21, desc[UR10][R20.64+0x34] ;  /* 0x0000340a14157981 */ /* 0x000f22000c1e1900 */
[----:B------:R-:W-:-:S03]  /*0670*/  FADD R3, R12, -R3 ;  /* 0x800000030c037221 */ /* 0x000fc60000000000 */
[----:B------:R-:W4:Y:S01]  /*0680*/  LDG.E R19, desc[UR10][R18.64+0x38] ;  /* 0x0000380a12137981 */ /* 0x000f22000c1e1900 */
[----:B------:R-:W-:-:S03]  /*0690*/  FFMA R29, R3, R3, R2 ;  /* 0x00000003031d7223 */ /* 0x000fc60000000002 */
[----:B------:R-:W4:Y:S01]  /*06a0*/  LDL.64 R2, [R1] ;  /* 0x0000000001027983 */ /* 0x000f220000100a00 */
[----:B------:R-:W-:Y:S01]  /*06b0*/  FADD R25, R10, -R25 ;  /* 0x800000190a197221 */ /* 0x000fe20000000000 */
[----:B0-----:R-:W-:Y:S01]  /*06c0*/  FADD R5, R9, -R30 ;  /* 0x8000001e09057221 */ /* 0x001fe20000000000 */
[----:B------:R-:W-:Y:S01]  /*06d0*/  BSSY.RELIABLE B1, `(.L_x_2) ;  /* 0x000003c000017945 */ /* 0x000fe20003800100 */
[----:B------:R-:W-:Y:S01]  /*06e0*/  PLOP3.LUT P0, PT, PT, PT, PT, 0x80, 0x8 ;  /* 0x000000000008781c */ /* 0x000fe20003f0f070 */
[----:B------:R-:W-:Y:S01]  /*06f0*/  IMAD.MOV.U32 R30, RZ, RZ, RZ ;  /* 0x000000ffff1e7224 */ /* 0x000fe200078e00ff */
[----:B------:R-:W-:Y:S01]  /*0700*/  MOV R32, R1 ;  /* 0x0000000100207202 */ /* 0x000fe20000000f00 */
[----:B--2---:R-:W-:-:S04]  /*0710*/  FADD R24, R11, -R24 ;  /* 0x800000180b187221 */ /* 0x004fc80000000000 */
[----:B------:R-:W-:-:S04]  /*0720*/  FFMA R24, R24, R24, R29 ;  /* 0x0000001818187223 */ /* 0x000fc8000000001d */
[----:B------:R-:W-:Y:S01]  /*0730*/  FFMA R24, R25, R25, R24 ;  /* 0x0000001919187223 */ /* 0x000fe20000000018 */
[----:B---3--:R-:W-:-:S03]  /*0740*/  FADD R17, R8, -R17 ;  /* 0x8000001108117221 */ /* 0x008fc60000000000 */
[----:B------:R-:W-:Y:S01]  /*0750*/  FFMA R24, R5, R5, R24 ;  /* 0x0000000505187223 */ /* 0x000fe20000000018 */
[----:B----4-:R-:W-:-:S03]  /*0760*/  FADD R5, R7, -R4 ;  /* 0x8000000407057221 */ /* 0x010fc60000000000 */
[----:B------:R-:W-:Y:S01]  /*0770*/  FFMA R24, R17, R17, R24 ;  /* 0x0000001111187223 */ /* 0x000fe20000000018 */
[----:B------:R-:W-:-:S03]  /*0780*/  FADD R21, R6, -R21 ;  /* 0x8000001506157221 */ /* 0x000fc60000000000 */
[----:B------:R-:W-:Y:S01]  /*0790*/  FFMA R24, R5, R5, R24 ;  /* 0x0000000505187223 */ /* 0x000fe20000000018 */
[----:B------:R-:W-:-:S03]  /*07a0*/  FADD R19, R0, -R19 ;  /* 0x8000001300137221 */ /* 0x000fc60000000000 */
[----:B------:R-:W-:-:S04]  /*07b0*/  FFMA R24, R21, R21, R24 ;  /* 0x0000001515187223 */ /* 0x000fc80000000018 */
[----:B------:R-:W-:-:S05]  /*07c0*/  FFMA R29, R19, R19, R24 ;  /* 0x00000013131d7223 */ /* 0x000fca0000000018 */
[----:B------:R-:W-:-:S13]  /*07d0*/  FSETP.GEU.AND P1, PT, R29, R2, PT ;  /* 0x000000021d00720b */ /* 0x000fda0003f2e000 */
[----:B------:R-:W-:Y:S05]  /*07e0*/  @!P1 BRA `(.L_x_3) ;  /* 0x0000000000a89947 */ /* 0x000fea0003800000 */
[----:B------:R-:W-:Y:S01]  /*07f0*/  FSETP.GEU.AND P1, PT, R29, R3, PT ;  /* 0x000000031d00720b */ /* 0x000fe20003f2e000 */
[----:B------:R-:W-:Y:S02]  /*0800*/  HFMA2 R30, -RZ, RZ, 0, 5.9604644775390625e-08 ;  /* 0x00000001ff1e7431 */ /* 0x000fe400000001ff */
[----:B------:R-:W-:-:S10]  /*0810*/  VIADD R32, R1, 0x4 ;  /* 0x0000000401207836 */ /* 0x000fd40000000000 */
[----:B------:R-:W-:Y:S05]  /*0820*/  @!P1 BRA `(.L_x_3) ;  /* 0x0000000000989947 */ /* 0x000fea0003800000 */
[----:B------:R-:W2:Y:S01]  /*0830*/  LDL.64 R2, [R1+0x8] ;  /* 0x0000080001027983 */ /* 0x000ea20000100a00 */
[----:B------:R-:W-:Y:S01]  /*0840*/  IMAD.MOV.U32 R30, RZ, RZ, 0x2 ;  /* 0x00000002ff1e7424 */ /* 0x000fe200078e00ff */
[----:B------:R-:W-:Y:S02]  /*0850*/  MOV R32, UR13 ;  /* 0x0000000d00207c02 */ /* 0x000fe40008000f00 */
[----:B--2---:R-:W-:-:S13]  /*0860*/  FSETP.GEU.AND P1, PT, R29, R2, PT ;  /* 0x000000021d00720b */ /* 0x004fda0003f2e000 */
[----:B------:R-:W-:Y:S05]  /*0870*/  @!P1 BRA `(.L_x_3) ;  /* 0x0000000000849947 */ /* 0x000fea0003800000 */
[----:B------:R-:W-:Y:S01]  /*0880*/  FSETP.GEU.AND P1, PT, R29, R3, PT ;  /* 0x000000031d00720b */ /* 0x000fe20003f2e000 */
[----:B------:R-:W-:Y:S01]  /*0890*/  VIADD R32, R1, 0xc ;  /* 0x0000000c01207836 */ /* 0x000fe20000000000 */
[----:B------:R-:W-:-:S11]  /*08a0*/  MOV R30, 0x3 ;  /* 0x00000003001e7802 */ /* 0x000fd60000000f00 */
[----:B------:R-:W-:Y:S05]  /*08b0*/  @!P1 BRA `(.L_x_3) ;  /* 0x0000000000749947 */ /* 0x000fea0003800000 */
[----:B------:R-:W2:Y:S01]  /*08c0*/  LDL.64 R2, [R1+0x10] ;  /* 0x0000100001027983 */ /* 0x000ea20000100a00 */
[----:B------:R-:W-:Y:S01]  /*08d0*/  IMAD.MOV.U32 R30, RZ, RZ, 0x4 ;  /* 0x00000004ff1e7424 */ /* 0x000fe200078e00ff */
[----:B------:R-:W-:Y:S02]  /*08e0*/  MOV R32, UR12 ;  /* 0x0000000c00207c02 */ /* 0x000fe40008000f00 */
[----:B--2---:R-:W-:-:S13]  /*08f0*/  FSETP.GEU.AND P1, PT, R29, R2, PT ;  /* 0x000000021d00720b */ /* 0x004fda0003f2e000 */
[----:B------:R-:W-:Y:S05]  /*0900*/  @!P1 BRA `(.L_x_3) ;  /* 0x0000000000609947 */ /* 0x000fea0003800000 */
[----:B------:R-:W-:Y:S01]  /*0910*/  FSETP.GEU.AND P1, PT, R29, R3, PT ;  /* 0x000000031d00720b */ /* 0x000fe20003f2e000 */
[----:B------:R-:W-:Y:S02]  /*0920*/  HFMA2 R30, -RZ, RZ, 0, 2.98023223876953125e-07 ;  /* 0x00000005ff1e7431 */ /* 0x000fe400000001ff */
[----:B------:R-:W-:-:S10]  /*0930*/  VIADD R32, R1, 0x14 ;  /* 0x0000001401207836 */ /* 0x000fd40000000000 */
[----:B------:R-:W-:Y:S05]  /*0940*/  @!P1 BRA `(.L_x_3) ;  /* 0x0000000000509947 */ /* 0x000fea0003800000 */
[----:B------:R-:W2:Y:S01]  /*0950*/  LDL.64 R2, [R1+0x18] ;  /* 0x0000180001027983 */ /* 0x000ea20000100a00 */
[----:B------:R-:W-:Y:S01]  /*0960*/  MOV R30, 0x6 ;  /* 0x00000006001e7802 */ /* 0x000fe20000000f00 */
[----:B------:R-:W-:Y:S01]  /*0970*/  IMAD.U32 R32, RZ, RZ, UR9 ;  /* 0x00000009ff207e24 */ /* 0x000fe2000f8e00ff */
[----:B--2---:R-:W-:-:S13]  /*0980*/  FSETP.GEU.AND P1, PT, R29, R2, PT ;  /* 0x000000021d00720b */ /* 0x004fda0003f2e000 */
[----:B------:R-:W-:Y:S05]  /*0990*/  @!P1 BRA `(.L_x_3) ;  /* 0x00000000003c9947 */ /* 0x000fea0003800000 */
[----:B------:R-:W-:Y:S02]  /*09a0*/  FSETP.GEU.AND P1, PT, R29, R3, PT ;  /* 0x000000031d00720b */ /* 0x000fe40003f2e000 */
[----:B------:R-:W-:Y:S02]  /*09b0*/  IADD3 R32, PT, PT, R1, 0x1c, RZ ;  /* 0x0000001c01207810 */ /* 0x000fe40007ffe0ff */
[----:B------:R-:W-:-:S09]  /*09c0*/  MOV R30, 0x7 ;  /* 0x00000007001e7802 */ /* 0x000fd20000000f00 */
[----:B------:R-:W-:Y:S05]  /*09d0*/  @!P1 BRA `(.L_x_3) ;  /* 0x00000000002c9947 */ /* 0x000fea0003800000 */
[----:B------:R-:W2:Y:S01]  /*09e0*/  LDL.64 R2, [R1+0x20] ;  /* 0x0000200001027983 */ /* 0x000ea20000100a00 */
[----:B------:R-:W-:Y:S01]  /*09f0*/  IMAD.MOV.U32 R30, RZ, RZ, 0x8 ;  /* 0x00000008ff1e7424 */ /* 0x000fe200078e00ff */
[----:B------:R-:W-:Y:S02]  /*0a00*/  MOV R32, UR8 ;  /* 0x0000000800207c02 */ /* 0x000fe40008000f00 */
[----:B--2---:R-:W-:-:S13]  /*0a10*/  FSETP.GEU.AND P1, PT, R29, R2, PT ;  /* 0x000000021d00720b */ /* 0x004fda0003f2e000 */
[----:B------:R-:W-:Y:S05]  /*0a20*/  @!P1 BRA `(.L_x_3) ;  /* 0x0000000000189947 */ /* 0x000fea0003800000 */
[----:B------:R-:W-:-:S13]  /*0a30*/  FSETP.GEU.AND P0, PT, R29, R3, PT ;  /* 0x000000031d00720b */ /* 0x000fda0003f0e000 */
[----:B------:R-:W-:Y:S05]  /*0a40*/  @P0 BREAK.RELIABLE B1 ;  /* 0x0000000000010942 */ /* 0x000fea0003800100 */
[----:B------:R-:W-:Y:S05]  /*0a50*/  @P0 BRA `(.L_x_1) ;  /* 0x00000004001c0947 */ /* 0x000fea0003800000 */
[----:B------:R-:W-:Y:S01]  /*0a60*/  PLOP3.LUT P0, PT, PT, PT, PT, 0x8, 0x80 ;  /* 0x000000000080781c */ /* 0x000fe20003f0e170 */
[----:B------:R-:W-:Y:S01]  /*0a70*/  IMAD.MOV.U32 R30, RZ, RZ, 0x9 ;  /* 0x00000009ff1e7424 */ /* 0x000fe200078e00ff */
[----:B------:R-:W-:-:S11]  /*0a80*/  IADD3 R32, PT, PT, R1, 0x24, RZ ;  /* 0x0000002401207810 */ /* 0x000fd60007ffe0ff */
.L_x_3:
[----:B------:R-:W-:Y:S05]  /*0a90*/  BSYNC.RELIABLE B1 ;  /* 0x0000000000017941 */ /* 0x000fea0003800100 */
.L_x_2:
[----:B------:R-:W-:Y:S04]  /*0aa0*/  BSSY.RECONVERGENT B1, `(.L_x_4) ;  /* 0x000003e000017945 */ /* 0x000fe80003800200 */
[----:B------:R-:W-:Y:S05]  /*0ab0*/  @!P0 BRA `(.L_x_5) ;  /* 0x0000000000f08947 */ /* 0x000fea0003800000 */
[C---:B------:R-:W-:Y:S01]  /*0ac0*/  IADD3 R2, PT, PT, R30.reuse, -0x6, RZ ;  /* 0xfffffffa1e027810 */ /* 0x040fe20007ffe0ff */
[----:B------:R-:W-:Y:S01]  /*0ad0*/  BSSY.RECONVERGENT B2, `(.L_x_6) ;  /* 0x0000021000027945 */ /* 0x000fe20003800200 */
[----:B------:R-:W-:Y:S01]  /*0ae0*/  IADD3 R35, PT, PT, -R30, 0x9, RZ ;  /* 0x000000091e237810 */ /* 0x000fe20007ffe1ff */
[----:B------:R-:W-:Y:S01]  /*0af0*/  HFMA2 R34, -RZ, RZ, 0, 5.36441802978515625e-07 ;  /* 0x00000009ff227431 */ /* 0x000fe200000001ff */
[----:B------:R-:W-:Y:S02]  /*0b00*/  ISETP.GE.U32.AND P0, PT, R2, 0x3, PT ;  /* 0x000000030200780c */ /* 0x000fe40003f06070 */
[----:B------:R-:W-:-:S11]  /*0b10*/  LOP3.LUT R31, R35, 0x3, RZ, 0xc0, !PT ;  /* 0x00000003231f7812 */ /* 0x000fd600078ec0ff */
[----:B------:R-:W-:Y:S05]  /*0b20*/  @!P0 BRA `(.L_x_7) ;  /* 0x00000000006c8947 */ /* 0x000fea0003800000 */
[----:B------:R-:W-:Y:S01]  /*0b30*/  LOP3.LUT R35, R35, 0xfffffffc, RZ, 0xc0, !PT ;  /* 0xfffffffc23237812 */ /* 0x000fe200078ec0ff */
[----:B------:R-:W-:Y:S01]  /*0b40*/  BSSY.RECONVERGENT B3, `(.L_x_8) ;  /* 0x0000018000037945 */ /* 0x000fe20003800200 */
[----:B------:R-:W-:Y:S02]  /*0b50*/  IMAD.MOV.U32 R34, RZ, RZ, 0x6 ;  /* 0x00000006ff227424 */ /* 0x000fe400078e00ff */
[----:B------:R-:W-:-:S07]  /*0b60*/  IADD3 R35, PT, PT, -R35, RZ, RZ ;  /* 0x000000ff23237210 */ /* 0x000fce0007ffe1ff */
.L_x_9:
[C---:B0-----:R-:W-:Y:S01]  /*0b70*/  IMAD R33, R34.reuse, 0x4, R1 ;  /* 0x0000000422217824 */ /* 0x041fe200078e0201 */
[----:B------:R-:W-:-:S04]  /*0b80*/  IADD3 R36, PT, PT, R34, 0x2, RZ ;  /* 0x0000000222247810 */ /* 0x000fc80007ffe0ff */
[----:B------:R-:W-:Y:S01]  /*0b90*/  LEA R36, R36, R1, 0x2 ;  /* 0x0000000124247211 */ /* 0x000fe200078e10ff */
[----:B------:R-:W2:Y:S04]  /*0ba0*/  LDL.64 R2, [R33] ;  /* 0x0000000021027983 */ /* 0x000ea80000100a00 */
[----:B------:R-:W3:Y:S04]  /*0bb0*/  LDL R25, [R36] ;  /* 0x0000000024197983 */ /* 0x000ee80000100800 */
[----:B------:R-:W4:Y:S01]  /*0bc0*/  LDL R21, [R36+0x28] ;  /* 0x0000280024157983 */ /* 0x000f220000100800 */
[----:B--2---:R-:W-:-:S05]  /*0bd0*/  MOV R24, R3 ;  /* 0x0000000300187202 */ /* 0x004fca0000000f00 */
[----:B---3--:R0:W-:Y:S04]  /*0be0*/  STL.64 [R36], R24 ;  /* 0x0000001824007387 */ /* 0x0081e80000100a00 */
[----:B------:R-:W2:Y:S02]  /*0bf0*/  LDL.64 R4, [R33+0x28] ;  /* 0x0000280021047983 */ /* 0x000ea40000100a00 */
[----:B--2---:R-:W-:-:S05]  /*0c00*/  IMAD.MOV.U32 R20, RZ, RZ, R5 ;  /* 0x000000ffff147224 */ /* 0x004fca00078e0005 */
[----:B----4-:R0:W-:Y:S04]  /*0c10*/  STL.64 [R36+0x28], R20 ;  /* 0x0000281424007387 */ /* 0x0101e80000100a00 */
[----:B------:R-:W2:Y:S04]  /*0c20*/  LDL R16, [R33+-0x4] ;  /* 0xfffffc0021107983 */ /* 0x000ea80000100800 */
[----:B------:R-:W3:Y:S01]  /*0c30*/  LDL R18, [R33+0x24] ;  /* 0x0000240021127983 */ /* 0x000ee20000100800 */
[----:B------:R-:W-:Y:S02]  /*0c40*/  MOV R17, R2 ;  /* 0x0000000200117202 */ /* 0x000fe40000000f00 */
[----:B------:R-:W-:Y:S01]  /*0c50*/  MOV R19, R4 ;  /* 0x0000000400137202 */ /* 0x000fe20000000f00 */
[----:B------:R-:W-:-:S05]  /*0c60*/  VIADD R35, R35, 0x4 ;  /* 0x0000000423237836 */ /* 0x000fca0000000000 */
[----:B------:R-:W-:Y:S02]  /*0c70*/  ISETP.NE.AND P0, PT, R35, RZ, PT ;  /* 0x000000ff2300720c */ /* 0x000fe40003f05270 */
[----:B------:R-:W-:Y:S01]  /*0c80*/  IADD3 R34, PT, PT, R34, -0x4, RZ ;  /* 0xfffffffc22227810 */ /* 0x000fe20007ffe0ff */
[----:B--2---:R0:W-:Y:S04]  /*0c90*/  STL.64 [R33], R16 ;  /* 0x0000001021007387 */ /* 0x0041e80000100a00 */
[----:B---3--:R0:W-:Y:S06]  /*0ca0*/  STL.64 [R33+0x28], R18 ;  /* 0x0000281221007387 */ /* 0x0081ec0000100a00 */
[----:B------:R-:W-:Y:S05]  /*0cb0*/  @P0 BRA `(.L_x_9) ;  /* 0xfffffffc00ac0947 */ /* 0x000fea000383ffff */
[----:B------:R-:W-:Y:S05]  /*0cc0*/  BSYNC.RECONVERGENT B3 ;  /* 0x0000000000037941 */ /* 0x000fea0003800200 */
.L_x_8:
[----:B------:R-:W-:-:S07]  /*0cd0*/  IADD3 R34, PT, PT, R34, 0x3, RZ ;  /* 0x0000000322227810 */ /* 0x000fce0007ffe0ff */
.L_x_7:
[----:B------:R-:W-:Y:S05]  /*0ce0*/  BSYNC.RECONVERGENT B2 ;  /* 0x0000000000027941 */ /* 0x000fea0003800200 */
.L_x_6:
[----:B------:R-:W-:-:S13]  /*0cf0*/  ISETP.NE.AND P0, PT, R31, RZ, PT ;  /* 0x000000ff1f00720c */ /* 0x000fda0003f05270 */
[----:B------:R-:W-:Y:S05]  /*0d00*/  @!P0 BRA `(.L_x_5) ;  /* 0x00000000005c8947 */ /* 0x000fea0003800000 */
[----:B------:R-:W-:-:S05]  /*0d10*/  VIADD R2, R34, 0xffffffff ;  /* 0xffffffff22027836 */ /* 0x000fca0000000000 */
[----:B------:R-:W-:-:S05]  /*0d20*/  LEA R2, R2, R1, 0x2 ;  /* 0x0000000102027211 */ /* 0x000fca00078e10ff */
[----:B------:R-:W2:Y:S01]  /*0d30*/  LDL R3, [R2] ;  /* 0x0000000002037983 */ /* 0x000ea20000100800 */
[----:B------:R-:W-:-:S05]  /*0d40*/  LEA R4, R34, R1, 0x2 ;  /* 0x0000000122047211 */ /* 0x000fca00078e10ff */
[----:B--2---:R1:W-:Y:S04]  /*0d50*/  STL [R4], R3 ;  /* 0x0000000304007387 */ /* 0x0043e80000100800 */
[----:B------:R-:W2:Y:S01]  /*0d60*/  LDL R5, [R2+0x28] ;  /* 0x0000280002057983 */ /* 0x000ea20000100800 */
[----:B------:R-:W-:-:S03]  /*0d70*/  ISETP.NE.AND P0, PT, R31, 0x1, PT ;  /* 0x000000011f00780c */ /* 0x000fc60003f05270 */
[----:B--2---:R1:W-:Y:S10]  /*0d80*/  STL [R4+0x28], R5 ;  /* 0x0000280504007387 */ /* 0x0043f40000100800 */
[----:B------:R-:W-:Y:S05]  /*0d90*/  @!P0 BRA `(.L_x_5) ;  /* 0x0000000000388947 */ /* 0x000fea0003800000 */
[----:B-1----:R-:W-:-:S05]  /*0da0*/  VIADD R4, R34, 0xfffffffe ;  /* 0xfffffffe22047836 */ /* 0x002fca0000000000 */
[----:B------:R-:W-:-:S05]  /*0db0*/  LEA R3, R4, R1, 0x2 ;  /* 0x0000000104037211 */ /* 0x000fca00078e10ff */
[----:B------:R-:W2:Y:S04]  /*0dc0*/  LDL R5, [R3] ;  /* 0x0000000003057983 */ /* 0x000ea80000100800 */
[----:B--2---:R2:W-:Y:S04]  /*0dd0*/  STL [R2], R5 ;  /* 0x0000000502007387 */ /* 0x0045e80000100800 */
[----:B0-----:R-:W3:Y:S01]  /*0de0*/  LDL R17, [R3+0x28] ;  /* 0x0000280003117983 */ /* 0x001ee20000100800 */
[----:B------:R-:W-:-:S03]  /*0df0*/  ISETP.NE.AND P0, PT, R31, 0x2, PT ;  /* 0x000000021f00780c */ /* 0x000fc60003f05270 */
[----:B---3--:R2:W-:Y:S10]  /*0e00*/  STL [R2+0x28], R17 ;  /* 0x0000281102007387 */ /* 0x0085f40000100800 */
[----:B------:R-:W-:Y:S05]  /*0e10*/  @!P0 BRA `(.L_x_5) ;  /* 0x0000000000188947 */ /* 0x000fea0003800000 */
[----:B------:R-:W-:-:S05]  /*0e20*/  IADD3 R34, PT, PT, R34, -0x3, RZ ;  /* 0xfffffffd22227810 */ /* 0x000fca0007ffe0ff */
[----:B------:R-:W-:-:S05]  /*0e30*/  IMAD R34, R34, 0x4, R1 ;  /* 0x0000000422227824 */ /* 0x000fca00078e0201 */
[----:B--2---:R-:W2:Y:S04]  /*0e40*/  LDL R2, [R34] ;  /* 0x0000000022027983 */ /* 0x004ea80000100800 */
[----:B--2---:R3:W-:Y:S04]  /*0e50*/  STL [R3], R2 ;  /* 0x0000000203007387 */ /* 0x0047e80000100800 */
[----:B------:R-:W2:Y:S04]  /*0e60*/  LDL R4, [R34+0x28] ;  /* 0x0000280022047983 */ /* 0x000ea80000100800 */
[----:B--2---:R3:W-:Y:S02]  /*0e70*/  STL [R3+0x28], R4 ;  /* 0x0000280403007387 */ /* 0x0047e40000100800 */
.L_x_5:
[----:B------:R-:W-:Y:S05]  /*0e80*/  BSYNC.RECONVERGENT B1 ;  /* 0x0000000000017941 */ /* 0x000fea0003800200 */
.L_x_4:
[----:B------:R-:W-:Y:S01]  /*0e90*/  LEA R30, R30, R1, 0x2 ;  /* 0x000000011e1e7211 */ /* 0x000fe200078e10ff */
[----:B------:R4:W-:Y:S01]  /*0ea0*/  STL [R32], R29 ;  /* 0x0000001d20007387 */ /* 0x0009e20000100800 */
[----:B-1-3--:R-:W-:-:S05]  /*0eb0*/  MOV R3, UR4 ;  /* 0x0000000400037c02 */ /* 0x00afca0008000f00 */
[----:B------:R4:W-:Y:S02]  /*0ec0*/  STL [R30+0x28], R3 ;  /* 0x000028031e007387 */ /* 0x0009e40000100800 */
.L_x_1:
[----:B------:R-:W-:Y:S05]  /*0ed0*/  BSYNC.RECONVERGENT B0 ;  /* 0x0000000000007941 */ /* 0x000fea0003800200 */
.L_x_0:
[----:B------:R-:W-:Y:S05]  /*0ee0*/  WARPSYNC.ALL ;  /* 0x0000000000007948 */ /* 0x000fea0003800000 */
[----:B------:R-:W-:-:S04]  /*0ef0*/  UIADD3 UR4, UPT, UPT, UR4, 0x1, URZ ;  /* 0x0000000104047890 */ /* 0x000fc8000fffe0ff */
[----:B------:R-:W-:-:S09]  /*0f00*/  UISETP.NE.AND UP0, UPT, UR4, 0x2710, UPT ;  /* 0x000027100400788c */ /* 0x000fd2000bf05270 */
[----:B------:R-:W-:Y:S05]  /*0f10*/  BRA.U UP0, `(.L_x_10) ;  /* 0xfffffff100f47547 */ /* 0x000fea000b83ffff */
[----:B-----5:R-:W3:Y:S01]  /*0f20*/  LDL.64 R12, [R1+0x28] ;  /* 0x00002800010c7983 */ /* 0x020ee20000100a00 */
[----:B------:R-:W1:Y:S03]  /*0f30*/  LDC.64 R10, c[0x0][0x388] ;  /* 0x0000e200ff0a7b82 */ /* 0x000e660000000a00 */
[----:B0-2-4-:R-:W2:Y:S04]  /*0f40*/  LDL.64 R2, [R1+0x30] ;  /* 0x0000300001027983 */ /* 0x015ea80000100a00 */
[----:B------:R-:W4:Y:S04]  /*0f50*/  LDL.64 R4, [R1+0x38] ;  /* 0x0000380001047983 */ /* 0x000f280000100a00 */
[----:B------:R-:W4:Y:S04]  /*0f60*/  LDL.64 R6, [R1+0x40] ;  /* 0x0000400001067983 */ /* 0x000f280000100a00 */
[----:B------:R-:W4:Y:S01]  /*0f70*/  LDL.64 R8, [R1+0x48] ;  /* 0x0000480001087983 */ /* 0x000f220000100a00 */
[----:B------:R-:W-:-:S04]  /*0f80*/  IMAD R28, R28, 0xa, RZ ;  /* 0x0000000a1c1c7824 */ /* 0x000fc800078e02ff */
[----:B-1----:R-:W-:-:S05]  /*0f90*/  IMAD.WIDE R28, R28, 0x4, R10 ;  /* 0x000000041c1c7825 */ /* 0x002fca00078e020a */
[----:B---3--:R-:W-:Y:S04]  /*0fa0*/  STG.E desc[UR10][R28.64], R12 ;  /* 0x0000000c1c007986 */ /* 0x008fe8000c10190a */
[----:B------:R-:W-:Y:S04]  /*0fb0*/  STG.E desc[UR10][R28.64+0x4], R13 ;  /* 0x0000040d1c007986 */ /* 0x000fe8000c10190a */
[----:B--2---:R-:W-:Y:S04]  /*0fc0*/  STG.E desc[UR10][R28.64+0x8], R2 ;  /* 0x000008021c007986 */ /* 0x004fe8000c10190a */
[----:B------:R-:W-:Y:S04]  /*0fd0*/  STG.E desc[UR10][R28.64+0xc], R3 ;  /* 0x00000c031c007986 */ /* 0x000fe8000c10190a */
[----:B----4-:R-:W-:Y:S04]  /*0fe0*/  STG.E desc[UR10][R28.64+0x10], R4 ;  /* 0x000010041c007986 */ /* 0x010fe8000c10190a */
[----:B------:R-:W-:Y:S04]  /*0ff0*/  STG.E desc[UR10][R28.64+0x14], R5 ;  /* 0x000014051c007986 */ /* 0x000fe8000c10190a */
[----:B------:R-:W-:Y:S04]  /*1000*/  STG.E desc[UR10][R28.64+0x18], R6 ;  /* 0x000018061c007986 */ /* 0x000fe8000c10190a */
[----:B------:R-:W-:Y:S04]  /*1010*/  STG.E desc[UR10][R28.64+0x1c], R7 ;  /* 0x00001c071c007986 */ /* 0x000fe8000c10190a */
[----:B------:R-:W-:Y:S04]  /*1020*/  STG.E desc[UR10][R28.64+0x20], R8 ;  /* 0x000020081c007986 */ /* 0x000fe8000c10190a */
[----:B------:R-:W-:Y:S01]  /*1030*/  STG.E desc[UR10][R28.64+0x24], R9 ;  /* 0x000024091c007986 */ /* 0x000fe2000c10190a */
[----:B------:R-:W-:Y:S05]  /*1040*/  EXIT ;  /* 0x000000000000794d */ /* 0x000fea0003800000 */
.L_x_11:
[----:B------:R-:W-:-:S00]  /*1050*/  BRA `(.L_x_11) ;  /* 0xfffffffc00fc7947 */ /* 0x000fc0000383ffff */
[----:B------:R-:W-:-:S00]  /*1060*/  NOP ;  /* 0x0000000000007918 */ /* 0x000fc00000000000 */
        /* <DEDUP_REMOVED lines=9> */
.L_x_12:


//--------------------- .nv.shared.reserved.0     --------------------------
	.section	.nv.shared.reserved.0,"aw",@nobits
	.weak		__nv_reservedSMEM_offset_0_alias
	.size		__nv_reservedSMEM_offset_0_alias, 0, 64
	.other		__nv_reservedSMEM_offset_0_alias,@"STO_CUDA_RESERVED_SHARED STV_DEFAULT"
__nv_reservedSMEM_offset_0_alias:
	.zero		0
	.zero		64


//--------------------- .nv.constant0._Z13findNeighborsPKfPi --------------------------
	.section	.nv.constant0._Z13findNeighborsPKfPi,"a",@progbits
	.sectionflags	@""
	.align	4
.nv.constant0._Z13findNeighborsPKfPi:
	.zero		912


//--------------------- SYMBOLS --------------------------

	.type		.nv.reservedSmem.offset0,@object
	.size		.nv.reservedSmem.offset0,0x4
